//
// Generated by NVIDIA NVVM Compiler
//
// Compiler Build ID: CL-36424714
// Cuda compilation tools, release 13.0, V13.0.88
// Based on NVVM 20.0.0
//

.version 9.0
.target sm_100
.address_size 64

	// .globl	_Z10matrixMultPKdS0_Pdii
// _ZZ10matrixMultPKdS0_PdiiE2as has been demoted
// _ZZ10matrixMultPKdS0_PdiiE2bs has been demoted

.visible .entry _Z10matrixMultPKdS0_Pdii(
	.param .u64 .ptr .align 1 _Z10matrixMultPKdS0_Pdii_param_0,
	.param .u64 .ptr .align 1 _Z10matrixMultPKdS0_Pdii_param_1,
	.param .u64 .ptr .align 1 _Z10matrixMultPKdS0_Pdii_param_2,
	.param .u32 _Z10matrixMultPKdS0_Pdii_param_3,
	.param .u32 _Z10matrixMultPKdS0_Pdii_param_4
)
{
	.reg .pred 	%p<12>;
	.reg .b32 	%r<78>;
	.reg .b64 	%rd<16>;
	.reg .b64 	%fd<121>;
	// demoted variable
	.shared .align 8 .b8 _ZZ10matrixMultPKdS0_PdiiE2as[2048];
	// demoted variable
	.shared .align 8 .b8 _ZZ10matrixMultPKdS0_PdiiE2bs[2048];
	ld.param.u32 	%r38, [_Z10matrixMultPKdS0_Pdii_param_3];
	ld.param.u32 	%r39, [_Z10matrixMultPKdS0_Pdii_param_4];
	mov.u32 	%r1, %ntid.y;
	mov.u32 	%r40, %ctaid.y;
	mul.lo.s32 	%r2, %r40, %r1;
	mul.lo.s32 	%r71, %r2, %r38;
	add.s32 	%r41, %r38, %r71;
	add.s32 	%r4, %r41, -1;
	mov.u32 	%r5, %ntid.x;
	mov.u32 	%r42, %ctaid.x;
	mul.lo.s32 	%r6, %r5, %r42;
	setp.ge.s32 	%p1, %r71, %r4;
	mov.f64 	%fd119, 0d0000000000000000;
	@%p1 bra 	$L__BB0_16;
	ld.param.u64 	%rd14, [_Z10matrixMultPKdS0_Pdii_param_1];
	mov.u32 	%r43, %tid.y;
	mov.u32 	%r44, %tid.x;
	mad.lo.s32 	%r7, %r38, %r43, %r44;
	shl.b32 	%r45, %r43, 7;
	mov.u32 	%r46, _ZZ10matrixMultPKdS0_PdiiE2as;
	add.s32 	%r8, %r46, %r45;
	shl.b32 	%r47, %r44, 3;
	add.s32 	%r9, %r8, %r47;
	mad.lo.s32 	%r10, %r39, %r43, %r44;
	mov.u32 	%r48, _ZZ10matrixMultPKdS0_PdiiE2bs;
	add.s32 	%r12, %r48, %r47;
	add.s32 	%r11, %r12, %r45;
	and.b32  	%r13, %r5, 15;
	and.b32  	%r14, %r5, 7;
	and.b32  	%r15, %r5, 3;
	add.s32 	%r16, %r8, 64;
	add.s32 	%r17, %r12, 1024;
	mul.lo.s32 	%r18, %r39, %r1;
	cvta.to.global.u64 	%rd1, %rd14;
	mov.f64 	%fd119, 0d0000000000000000;
	mov.u32 	%r70, %r6;
$L__BB0_2:
	ld.param.u64 	%rd13, [_Z10matrixMultPKdS0_Pdii_param_0];
	setp.lt.u32 	%p2, %r5, 16;
	add.s32 	%r50, %r7, %r71;
	cvta.to.global.u64 	%rd5, %rd13;
	mul.wide.u32 	%rd6, %r50, 8;
	add.s64 	%rd7, %rd5, %rd6;
	ld.global.f64 	%fd20, [%rd7];
	st.shared.f64 	[%r9], %fd20;
	add.s32 	%r51, %r10, %r70;
	mul.wide.u32 	%rd8, %r51, 8;
	add.s64 	%rd9, %rd1, %rd8;
	ld.global.f64 	%fd21, [%rd9];
	st.shared.f64 	[%r11], %fd21;
	bar.sync 	0;
	mov.b32 	%r76, 0;
	@%p2 bra 	$L__BB0_5;
	and.b32  	%r52, %r5, -16;
	neg.s32 	%r74, %r52;
	mov.u32 	%r72, %r17;
	mov.u32 	%r73, %r16;
$L__BB0_4:
	.pragma "nounroll";
	and.b32  	%r76, %r5, 2032;
	ld.shared.f64 	%fd22, [%r73+-64];
	ld.shared.f64 	%fd23, [%r72+-1024];
	fma.rn.f64 	%fd24, %fd22, %fd23, %fd119;
	ld.shared.f64 	%fd25, [%r73+-56];
	ld.shared.f64 	%fd26, [%r72+-896];
	fma.rn.f64 	%fd27, %fd25, %fd26, %fd24;
	ld.shared.f64 	%fd28, [%r73+-48];
	ld.shared.f64 	%fd29, [%r72+-768];
	fma.rn.f64 	%fd30, %fd28, %fd29, %fd27;
	ld.shared.f64 	%fd31, [%r73+-40];
	ld.shared.f64 	%fd32, [%r72+-640];
	fma.rn.f64 	%fd33, %fd31, %fd32, %fd30;
	ld.shared.f64 	%fd34, [%r73+-32];
	ld.shared.f64 	%fd35, [%r72+-512];
	fma.rn.f64 	%fd36, %fd34, %fd35, %fd33;
	ld.shared.f64 	%fd37, [%r73+-24];
	ld.shared.f64 	%fd38, [%r72+-384];
	fma.rn.f64 	%fd39, %fd37, %fd38, %fd36;
	ld.shared.f64 	%fd40, [%r73+-16];
	ld.shared.f64 	%fd41, [%r72+-256];
	fma.rn.f64 	%fd42, %fd40, %fd41, %fd39;
	ld.shared.f64 	%fd43, [%r73+-8];
	ld.shared.f64 	%fd44, [%r72+-128];
	fma.rn.f64 	%fd45, %fd43, %fd44, %fd42;
	ld.shared.f64 	%fd46, [%r73];
	ld.shared.f64 	%fd47, [%r72];
	fma.rn.f64 	%fd48, %fd46, %fd47, %fd45;
	ld.shared.f64 	%fd49, [%r73+8];
	ld.shared.f64 	%fd50, [%r72+128];
	fma.rn.f64 	%fd51, %fd49, %fd50, %fd48;
	ld.shared.f64 	%fd52, [%r73+16];
	ld.shared.f64 	%fd53, [%r72+256];
	fma.rn.f64 	%fd54, %fd52, %fd53, %fd51;
	ld.shared.f64 	%fd55, [%r73+24];
	ld.shared.f64 	%fd56, [%r72+384];
	fma.rn.f64 	%fd57, %fd55, %fd56, %fd54;
	ld.shared.f64 	%fd58, [%r73+32];
	ld.shared.f64 	%fd59, [%r72+512];
	fma.rn.f64 	%fd60, %fd58, %fd59, %fd57;
	ld.shared.f64 	%fd61, [%r73+40];
	ld.shared.f64 	%fd62, [%r72+640];
	fma.rn.f64 	%fd63, %fd61, %fd62, %fd60;
	ld.shared.f64 	%fd64, [%r73+48];
	ld.shared.f64 	%fd65, [%r72+768];
	fma.rn.f64 	%fd66, %fd64, %fd65, %fd63;
	ld.shared.f64 	%fd67, [%r73+56];
	ld.shared.f64 	%fd68, [%r72+896];
	fma.rn.f64 	%fd119, %fd67, %fd68, %fd66;
	add.s32 	%r74, %r74, 16;
	add.s32 	%r73, %r73, 128;
	add.s32 	%r72, %r72, 2048;
	setp.ne.s32 	%p3, %r74, 0;
	@%p3 bra 	$L__BB0_4;
$L__BB0_5:
	setp.eq.s32 	%p4, %r13, 0;
	@%p4 bra 	$L__BB0_15;
	add.s32 	%r53, %r13, -1;
	setp.lt.u32 	%p5, %r53, 7;
	@%p5 bra 	$L__BB0_8;
	shl.b32 	%r54, %r76, 3;
	add.s32 	%r55, %r8, %r54;
	ld.shared.f64 	%fd70, [%r55];
	shl.b32 	%r56, %r76, 7;
	add.s32 	%r57, %r12, %r56;
	ld.shared.f64 	%fd71, [%r57];
	fma.rn.f64 	%fd72, %fd70, %fd71, %fd119;
	ld.shared.f64 	%fd73, [%r55+8];
	ld.shared.f64 	%fd74, [%r57+128];
	fma.rn.f64 	%fd75, %fd73, %fd74, %fd72;
	ld.shared.f64 	%fd76, [%r55+16];
	ld.shared.f64 	%fd77, [%r57+256];
	fma.rn.f64 	%fd78, %fd76, %fd77, %fd75;
	ld.shared.f64 	%fd79, [%r55+24];
	ld.shared.f64 	%fd80, [%r57+384];
	fma.rn.f64 	%fd81, %fd79, %fd80, %fd78;
	ld.shared.f64 	%fd82, [%r55+32];
	ld.shared.f64 	%fd83, [%r57+512];
	fma.rn.f64 	%fd84, %fd82, %fd83, %fd81;
	ld.shared.f64 	%fd85, [%r55+40];
	ld.shared.f64 	%fd86, [%r57+640];
	fma.rn.f64 	%fd87, %fd85, %fd86, %fd84;
	ld.shared.f64 	%fd88, [%r55+48];
	ld.shared.f64 	%fd89, [%r57+768];
	fma.rn.f64 	%fd90, %fd88, %fd89, %fd87;
	ld.shared.f64 	%fd91, [%r55+56];
	ld.shared.f64 	%fd92, [%r57+896];
	fma.rn.f64 	%fd119, %fd91, %fd92, %fd90;
	add.s32 	%r76, %r76, 8;
$L__BB0_8:
	setp.eq.s32 	%p6, %r14, 0;
	@%p6 bra 	$L__BB0_15;
	add.s32 	%r58, %r14, -1;
	setp.lt.u32 	%p7, %r58, 3;
	@%p7 bra 	$L__BB0_11;
	shl.b32 	%r59, %r76, 3;
	add.s32 	%r60, %r8, %r59;
	ld.shared.f64 	%fd94, [%r60];
	shl.b32 	%r61, %r76, 7;
	add.s32 	%r62, %r12, %r61;
	ld.shared.f64 	%fd95, [%r62];
	fma.rn.f64 	%fd96, %fd94, %fd95, %fd119;
	ld.shared.f64 	%fd97, [%r60+8];
	ld.shared.f64 	%fd98, [%r62+128];
	fma.rn.f64 	%fd99, %fd97, %fd98, %fd96;
	ld.shared.f64 	%fd100, [%r60+16];
	ld.shared.f64 	%fd101, [%r62+256];
	fma.rn.f64 	%fd102, %fd100, %fd101, %fd99;
	ld.shared.f64 	%fd103, [%r60+24];
	ld.shared.f64 	%fd104, [%r62+384];
	fma.rn.f64 	%fd119, %fd103, %fd104, %fd102;
	add.s32 	%r76, %r76, 4;
$L__BB0_11:
	setp.eq.s32 	%p8, %r15, 0;
	@%p8 bra 	$L__BB0_15;
	setp.eq.s32 	%p9, %r15, 1;
	shl.b32 	%r63, %r76, 3;
	add.s32 	%r34, %r8, %r63;
	ld.shared.f64 	%fd105, [%r34];
	shl.b32 	%r64, %r76, 7;
	add.s32 	%r35, %r12, %r64;
	ld.shared.f64 	%fd106, [%r35];
	fma.rn.f64 	%fd119, %fd105, %fd106, %fd119;
	@%p9 bra 	$L__BB0_15;
	setp.eq.s32 	%p10, %r15, 2;
	ld.shared.f64 	%fd107, [%r34+8];
	ld.shared.f64 	%fd108, [%r35+128];
	fma.rn.f64 	%fd119, %fd107, %fd108, %fd119;
	@%p10 bra 	$L__BB0_15;
	ld.shared.f64 	%fd109, [%r34+16];
	ld.shared.f64 	%fd110, [%r35+256];
	fma.rn.f64 	%fd119, %fd109, %fd110, %fd119;
$L__BB0_15:
	bar.sync 	0;
	add.s32 	%r71, %r71, %r5;
	add.s32 	%r70, %r70, %r18;
	setp.lt.s32 	%p11, %r71, %r4;
	@%p11 bra 	$L__BB0_2;
$L__BB0_16:
	ld.param.u64 	%rd15, [_Z10matrixMultPKdS0_Pdii_param_2];
	cvta.to.global.u64 	%rd10, %rd15;
	mov.u32 	%r65, %tid.y;
	add.s32 	%r66, %r2, %r65;
	mov.u32 	%r67, %tid.x;
	add.s32 	%r68, %r6, %r67;
	mad.lo.s32 	%r69, %r39, %r66, %r68;
	mul.wide.s32 	%rd11, %r69, 8;
	add.s64 	%rd12, %rd10, %rd11;
	st.global.f64 	[%rd12], %fd119;
	ret;

}


// ===== COMPILED SASS (sm_100) =====

	.target	sm_100

	.elftype	@"ET_EXEC"


//--------------------- .note.nv.tkinfo           --------------------------
	.section	.note.nv.tkinfo,"",@"SHT_NOTE"
	.sectionflags	@"SHF_NOTE_NV_TKINFO"
	.tkinfo
        /*0018*/ 	.word	0x00000002
        /*0030*/ 	.string	""
        /*0030*/ 	.string	"ptxas"
        /*0030*/ 	.string	"Cuda compilation tools, release 13.0, V13.0.88"
        /*0030*/ 	.string	"Build cuda_13.0.r13.0/compiler.36424714_0"
        /*0030*/ 	.string	"-arch sm_100 -m 64 "



//--------------------- .note.nv.cuinfo           --------------------------
	.section	.note.nv.cuinfo,"",@"SHT_NOTE"
	.sectionflags	@"SHF_NOTE_NV_CUINFO"
        /*0018*/ 	.short	0x0002
        /*001a*/ 	.short	0x0064
        /*001c*/ 	.short	0x0082
	.zero		2


//--------------------- .nv.info                  --------------------------
	.section	.nv.info,"",@"SHT_CUDA_INFO"
	.align	4


	//----- nvinfo : EIATTR_REGCOUNT
	.align		4
        /*0000*/ 	.byte	0x04, 0x2f
        /*0002*/ 	.short	(.L_1 - .L_0)
	.align		4
.L_0:
        /*0004*/ 	.word	index@(_Z10matrixMultPKdS0_Pdii)
        /*0008*/ 	.word	0x00000026


	//----- nvinfo : EIATTR_FRAME_SIZE
	.align		4
.L_1:
        /*000c*/ 	.byte	0x04, 0x11
        /*000e*/ 	.short	(.L_3 - .L_2)
	.align		4
.L_2:
        /*0010*/ 	.word	index@(_Z10matrixMultPKdS0_Pdii)
        /*0014*/ 	.word	0x00000000


	//----- nvinfo : EIATTR_MIN_STACK_SIZE
	.align		4
.L_3:
        /*0018*/ 	.byte	0x04, 0x12
        /*001a*/ 	.short	(.L_5 - .L_4)
	.align		4
.L_4:
        /*001c*/ 	.word	index@(_Z10matrixMultPKdS0_Pdii)
        /*0020*/ 	.word	0x00000000
.L_5:


//--------------------- .nv.compat                --------------------------
	.section	.nv.compat,"",@"SHT_CUDA_COMPAT_INFO"
	.align	4
        /*0000*/ 	.byte	0x02, 0x09, 0x00, 0x00, 0x02, 0x02, 0x01, 0x00, 0x02, 0x05, 0x05, 0x00, 0x03, 0x07, 0x01, 0x01
        /*0010*/ 	.byte	0x02, 0x03, 0x00, 0x00, 0x02, 0x06, 0x01, 0x00, 0x04, 0x0b, 0x08, 0x00, 0x01, 0x00, 0x00, 0x00
        /*0020*/ 	.byte	0x00, 0x00, 0x00, 0x00


//--------------------- .nv.info._Z10matrixMultPKdS0_Pdii --------------------------
	.section	.nv.info._Z10matrixMultPKdS0_Pdii,"",@"SHT_CUDA_INFO"
	.sectionflags	@""
	.align	4


	//----- nvinfo : EIATTR_CUDA_API_VERSION
	.align		4
        /*0000*/ 	.byte	0x04, 0x37
        /*0002*/ 	.short	(.L_7 - .L_6)
.L_6:
        /*0004*/ 	.word	0x00000082


	//----- nvinfo : EIATTR_KPARAM_INFO
	.align		4
.L_7:
        /*0008*/ 	.byte	0x04, 0x17
        /*000a*/ 	.short	(.L_9 - .L_8)
.L_8:
        /*000c*/ 	.word	0x00000000
        /*0010*/ 	.short	0x0004
        /*0012*/ 	.short	0x001c
        /*0014*/ 	.byte	0x00, 0xf0, 0x11, 0x00


	//----- nvinfo : EIATTR_KPARAM_INFO
	.align		4
.L_9:
        /*0018*/ 	.byte	0x04, 0x17
        /*001a*/ 	.short	(.L_11 - .L_10)
.L_10:
        /*001c*/ 	.word	0x00000000
        /*0020*/ 	.short	0x0003
        /*0022*/ 	.short	0x0018
        /*0024*/ 	.byte	0x00, 0xf0, 0x11, 0x00


	//----- nvinfo : EIATTR_KPARAM_INFO
	.align		4
.L_11:
        /*0028*/ 	.byte	0x04, 0x17
        /*002a*/ 	.short	(.L_13 - .L_12)
.L_12:
        /*002c*/ 	.word	0x00000000
        /*0030*/ 	.short	0x0002
        /*0032*/ 	.short	0x0010
        /*0034*/ 	.byte	0x00, 0xf5, 0x21, 0x00


	//----- nvinfo : EIATTR_KPARAM_INFO
	.align		4
.L_13:
        /*0038*/ 	.byte	0x04, 0x17
        /*003a*/ 	.short	(.L_15 - .L_14)
.L_14:
        /*003c*/ 	.word	0x00000000
        /*0040*/ 	.short	0x0001
        /*0042*/ 	.short	0x0008
        /*0044*/ 	.byte	0x00, 0xf5, 0x21, 0x00


	//----- nvinfo : EIATTR_KPARAM_INFO
	.align		4
.L_15:
        /*0048*/ 	.byte	0x04, 0x17
        /*004a*/ 	.short	(.L_17 - .L_16)
.L_16:
        /*004c*/ 	.word	0x00000000
        /*0050*/ 	.short	0x0000
        /*0052*/ 	.short	0x0000
        /*0054*/ 	.byte	0x00, 0xf5, 0x21, 0x00


	//----- nvinfo : EIATTR_SPARSE_MMA_MASK
	.align		4
.L_17:
        /*0058*/ 	.byte	0x03, 0x50
        /*005a*/ 	.short	0x0000


	//----- nvinfo : EIATTR_MAXREG_COUNT
	.align		4
        /*005c*/ 	.byte	0x03, 0x1b
        /*005e*/ 	.short	0x00ff


	//----- nvinfo : EIATTR_NUM_BARRIERS
	.align		4
        /*0060*/ 	.byte	0x02, 0x4c
        /*0062*/ 	.byte	0x01
	.zero		1


	//----- nvinfo : EIATTR_MERCURY_ISA_VERSION
	.align		4
        /*0064*/ 	.byte	0x03, 0x5f
        /*0066*/ 	.short	0x0101


	//----- nvinfo : EIATTR_VRC_CTA_INIT_COUNT
	.align		4
        /*0068*/ 	.byte	0x02, 0x4a
	.zero		1
	.zero		1


	//----- nvinfo : EIATTR_EXIT_INSTR_OFFSETS
	.align		4
        /*006c*/ 	.byte	0x04, 0x1c
        /*006e*/ 	.short	(.L_19 - .L_18)


	//   ....[0]....
.L_18:
        /*0070*/ 	.word	0x00000b00


	//----- nvinfo : EIATTR_CBANK_PARAM_SIZE
	.align		4
.L_19:
        /*0074*/ 	.byte	0x03, 0x19
        /*0076*/ 	.short	0x0020


	//----- nvinfo : EIATTR_PARAM_CBANK
	.align		4
        /*0078*/ 	.byte	0x04, 0x0a
        /*007a*/ 	.short	(.L_21 - .L_20)
	.align		4
.L_20:
        /*007c*/ 	.word	index@(.nv.constant0._Z10matrixMultPKdS0_Pdii)
        /*0080*/ 	.short	0x0380
        /*0082*/ 	.short	0x0020


	//----- nvinfo : EIATTR_SW_WAR
	.align		4
.L_21:
        /*0084*/ 	.byte	0x04, 0x36
        /*0086*/ 	.short	(.L_23 - .L_22)
.L_22:
        /*0088*/ 	.word	0x00000008
.L_23:


//--------------------- .nv.callgraph             --------------------------
	.section	.nv.callgraph,"",@"SHT_CUDA_CALLGRAPH"
	.align	4
	.sectionentsize	8
	.align		4
        /*0000*/ 	.word	0x00000000
	.align		4
        /*0004*/ 	.word	0xffffffff
	.align		4
        /*0008*/ 	.word	0x00000000
	.align		4
        /*000c*/ 	.word	0xfffffffe
	.align		4
        /*0010*/ 	.word	0x00000000
	.align		4
        /*0014*/ 	.word	0xfffffffd
	.align		4
        /*0018*/ 	.word	0x00000000
	.align		4
        /*001c*/ 	.word	0xfffffffc


//--------------------- .text._Z10matrixMultPKdS0_Pdii --------------------------
	.section	.text._Z10matrixMultPKdS0_Pdii,"ax",@progbits
	.align	128
        .global         _Z10matrixMultPKdS0_Pdii
        .type           _Z10matrixMultPKdS0_Pdii,@function
        .size           _Z10matrixMultPKdS0_Pdii,(.L_x_8 - _Z10matrixMultPKdS0_Pdii)
        .other          _Z10matrixMultPKdS0_Pdii,@"STO_CUDA_ENTRY STV_DEFAULT"
_Z10matrixMultPKdS0_Pdii:
.text._Z10matrixMultPKdS0_Pdii:
[----:B------:R-:W-:Y:S08]  /*0000*/  LDC R1, c[0x0][0x37c] ;  /* 0x0000df00ff017b82 */ /* 0x000ff00000000800 */
[----:B------:R-:W0:Y:S01]  /*0010*/  S2UR UR4, SR_CTAID.Y ;  /* 0x00000000000479c3 */ /* 0x000e220000002600 */
[----:B------:R-:W0:Y:S01]  /*0020*/  LDCU UR12, c[0x0][0x364] ;  /* 0x00006c80ff0c77ac */ /* 0x000e220008000800 */
[----:B------:R-:W-:Y:S01]  /*0030*/  CS2R R28, SRZ ;  /* 0x00000000001c7805 */ /* 0x000fe2000001ff00 */
[----:B------:R-:W1:Y:S05]  /*0040*/  LDCU UR13, c[0x0][0x398] ;  /* 0x00007300ff0d77ac */ /* 0x000e6a0008000800 */
[----:B------:R-:W2:Y:S01]  /*0050*/  S2UR UR5, SR_CTAID.X ;  /* 0x00000000000579c3 */ /* 0x000ea20000002500 */
[----:B------:R-:W3:Y:S07]  /*0060*/  LDCU.64 UR10, c[0x0][0x358] ;  /* 0x00006b00ff0a77ac */ /* 0x000eee0008000a00 */
[----:B------:R-:W2:Y:S01]  /*0070*/  LDC R0, c[0x0][0x360] ;  /* 0x0000d800ff007b82 */ /* 0x000ea20000000800 */
[----:B0-----:R-:W-:-:S04]  /*0080*/  UIMAD UR4, UR12, UR4, URZ ;  /* 0x000000040c0472a4 */ /* 0x001fc8000f8e02ff */
[----:B-1----:R-:W-:-:S04]  /*0090*/  UIMAD UR8, UR4, UR13, URZ ;  /* 0x0000000d040872a4 */ /* 0x002fc8000f8e02ff */
[----:B------:R-:W-:-:S04]  /*00a0*/  UIADD3 UR9, UPT, UPT, UR8, -0x1, UR13 ;  /* 0xffffffff08097890 */ /* 0x000fc8000fffe00d */
[----:B------:R-:W-:Y:S01]  /*00b0*/  UISETP.GE.AND UP0, UPT, UR8, UR9, UPT ;  /* 0x000000090800728c */ /* 0x000fe2000bf06270 */
[----:B--2---:R-:W-:-:S08]  /*00c0*/  IMAD R22, R0, UR5, RZ ;  /* 0x0000000500167c24 */ /* 0x004fd0000f8e02ff */
[----:B---3--:R-:W-:Y:S05]  /*00d0*/  BRA.U UP0, `(.L_x_0) ;  /* 0x0000000900647547 */ /* 0x008fea000b800000 */
[----:B------:R-:W0:Y:S01]  /*00e0*/  S2R R7, SR_TID.Y ;  /* 0x0000000000077919 */ /* 0x000e220000002200 */
[----:B------:R-:W1:Y:S01]  /*00f0*/  S2UR UR7, SR_CgaCtaId ;  /* 0x00000000000779c3 */ /* 0x000e620000008800 */
[----:B------:R-:W2:Y:S01]  /*0100*/  LDCU UR14, c[0x0][0x39c] ;  /* 0x00007380ff0e77ac */ /* 0x000ea20008000800 */
[----:B------:R-:W-:Y:S01]  /*0110*/  IMAD.U32 R21, RZ, RZ, UR8 ;  /* 0x00000008ff157e24 */ /* 0x000fe2000f8e00ff */
[----:B------:R-:W3:Y:S01]  /*0120*/  S2R R18, SR_TID.X ;  /* 0x0000000000127919 */ /* 0x000ee20000002100 */
[C---:B------:R-:W-:Y:S01]  /*0130*/  LOP3.LUT R2, R0.reuse, 0x7, RZ, 0xc0, !PT ;  /* 0x0000000700027812 */ /* 0x040fe200078ec0ff */
[----:B------:R-:W-:Y:S01]  /*0140*/  UMOV UR5, 0x400 ;  /* 0x0000040000057882 */ /* 0x000fe20000000000 */
[----:B------:R-:W-:Y:S01]  /*0150*/  LOP3.LUT R3, R0, 0x3, RZ, 0xc0, !PT ;  /* 0x0000000300037812 */ /* 0x000fe200078ec0ff */
[----:B------:R-:W-:Y:S01]  /*0160*/  UIADD3 UR6, UPT, UPT, UR5, 0x800, URZ ;  /* 0x0000080005067890 */ /* 0x000fe2000fffe0ff */
[----:B------:R-:W-:Y:S01]  /*0170*/  IMAD.MOV.U32 R4, RZ, RZ, R22 ;  /* 0x000000ffff047224 */ /* 0x000fe200078e0016 */
[----:B------:R-:W-:Y:S01]  /*0180*/  CS2R R28, SRZ ;  /* 0x00000000001c7805 */ /* 0x000fe2000001ff00 */
[----:B-1----:R-:W-:-:S02]  /*0190*/  ULEA UR5, UR7, UR5, 0x18 ;  /* 0x0000000507057291 */ /* 0x002fc4000f8ec0ff */
[----:B------:R-:W-:-:S04]  /*01a0*/  ULEA UR6, UR7, UR6, 0x18 ;  /* 0x0000000607067291 */ /* 0x000fc8000f8ec0ff */
[C---:B0-----:R-:W-:Y:S02]  /*01b0*/  LEA R19, R7.reuse, UR5, 0x7 ;  /* 0x0000000507137c11 */ /* 0x041fe4000f8e38ff */
[C---:B---3--:R-:W-:Y:S01]  /*01c0*/  LEA R16, R18.reuse, UR6, 0x3 ;  /* 0x0000000612107c11 */ /* 0x048fe2000f8e18ff */
[C-C-:B------:R-:W-:Y:S02]  /*01d0*/  IMAD R20, R7.reuse, UR13, R18.reuse ;  /* 0x0000000d07147c24 */ /* 0x140fe4000f8e0212 */
[----:B--2---:R-:W-:Y:S01]  /*01e0*/  IMAD R17, R7, UR14, R18 ;  /* 0x0000000e07117c24 */ /* 0x004fe2000f8e0212 */
[----:B------:R-:W-:Y:S01]  /*01f0*/  LEA R18, R18, R19, 0x3 ;  /* 0x0000001312127211 */ /* 0x000fe200078e18ff */
[----:B------:R-:W-:Y:S01]  /*0200*/  VIADD R5, R19, 0x40 ;  /* 0x0000004013057836 */ /* 0x000fe20000000000 */
[----:B------:R-:W-:Y:S01]  /*0210*/  IADD3 R6, PT, PT, R16, 0x400, RZ ;  /* 0x0000040010067810 */ /* 0x000fe20007ffe0ff */
[----:B------:R-:W-:-:S07]  /*0220*/  IMAD R7, R7, 0x80, R16 ;  /* 0x0000008007077824 */ /* 0x000fce00078e0210 */
.L_x_6:
[----:B------:R-:W0:Y:S01]  /*0230*/  LDC.64 R10, c[0x0][0x380] ;  /* 0x0000e000ff0a7b82 */ /* 0x000e220000000a00 */
[----:B------:R-:W-:Y:S02]  /*0240*/  IMAD.IADD R13, R20, 0x1, R21 ;  /* 0x00000001140d7824 */ /* 0x000fe400078e0215 */
[----:B------:R-:W-:-:S05]  /*0250*/  IMAD.IADD R15, R17, 0x1, R4 ;  /* 0x00000001110f7824 */ /* 0x000fca00078e0204 */
[----:B------:R-:W1:Y:S01]  /*0260*/  LDC.64 R8, c[0x0][0x388] ;  /* 0x0000e200ff087b82 */ /* 0x000e620000000a00 */
[----:B0-----:R-:W-:-:S06]  /*0270*/  IMAD.WIDE.U32 R10, R13, 0x8, R10 ;  /* 0x000000080d0a7825 */ /* 0x001fcc00078e000a */
[----:B------:R-:W2:Y:S01]  /*0280*/  LDG.E.64 R10, desc[UR10][R10.64] ;  /* 0x0000000a0a0a7981 */ /* 0x000ea2000c1e1b00 */
[----:B-1----:R-:W-:-:S06]  /*0290*/  IMAD.WIDE.U32 R8, R15, 0x8, R8 ;  /* 0x000000080f087825 */ /* 0x002fcc00078e0008 */
[----:B------:R-:W3:Y:S01]  /*02a0*/  LDG.E.64 R8, desc[UR10][R8.64] ;  /* 0x0000000a08087981 */ /* 0x000ee2000c1e1b00 */
[C---:B------:R-:W-:Y:S02]  /*02b0*/  ISETP.GE.U32.AND P1, PT, R0.reuse, 0x10, PT ;  /* 0x000000100000780c */ /* 0x040fe40003f26070 */
[----:B------:R-:W-:Y:S01]  /*02c0*/  IADD3 R21, PT, PT, R0, R21, RZ ;  /* 0x0000001500157210 */ /* 0x000fe20007ffe0ff */
[----:B------:R-:W-:-:S03]  /*02d0*/  IMAD.MOV.U32 R23, RZ, RZ, RZ ;  /* 0x000000ffff177224 */ /* 0x000fc600078e00ff */
[----:B------:R-:W-:Y:S01]  /*02e0*/  ISETP.GE.AND P0, PT, R21, UR9, PT ;  /* 0x0000000915007c0c */ /* 0x000fe2000bf06270 */
[----:B--2---:R0:W-:Y:S04]  /*02f0*/  STS.64 [R18], R10 ;  /* 0x0000000a12007388 */ /* 0x0041e80000000a00 */
[----:B---3--:R0:W-:Y:S01]  /*0300*/  STS.64 [R7], R8 ;  /* 0x0000000807007388 */ /* 0x0081e20000000a00 */
[----:B------:R-:W-:Y:S06]  /*0310*/  BAR.SYNC.DEFER_BLOCKING 0x0 ;  /* 0x0000000000007b1d */ /* 0x000fec0000010000 */
[----:B------:R-:W-:Y:S05]  /*0320*/  @!P1 BRA `(.L_x_1) ;  /* 0x0000000000c89947 */ /* 0x000fea0003800000 */
[C---:B------:R-:W-:Y:S01]  /*0330*/  LOP3.LUT R26, R0.reuse, 0xfffffff0, RZ, 0xc0, !PT ;  /* 0xfffffff0001a7812 */ /* 0x040fe200078ec0ff */
[----:B------:R-:W-:Y:S01]  /*0340*/  IMAD.MOV.U32 R25, RZ, RZ, R6 ;  /* 0x000000ffff197224 */ /* 0x000fe200078e0006 */
[----:B------:R-:W-:Y:S02]  /*0350*/  MOV R24, R5 ;  /* 0x0000000500187202 */ /* 0x000fe40000000f00 */
[----:B------:R-:W-:Y:S01]  /*0360*/  LOP3.LUT R23, R0, 0x7f0, RZ, 0xc0, !PT ;  /* 0x000007f000177812 */ /* 0x000fe200078ec0ff */
[----:B------:R-:W-:-:S07]  /*0370*/  IMAD.MOV R26, RZ, RZ, -R26 ;  /* 0x000000ffff1a7224 */ /* 0x000fce00078e0a1a */
.L_x_2:
[----:B------:R-:W-:Y:S01]  /*0380*/  LDS.64 R30, [R25+-0x400] ;  /* 0xfffc0000191e7984 */ /* 0x000fe20000000a00 */
[----:B------:R-:W-:-:S03]  /*0390*/  VIADD R26, R26, 0x10 ;  /* 0x000000101a1a7836 */ /* 0x000fc60000000000 */
[----:B------:R-:W1:Y:S02]  /*03a0*/  LDS.128 R12, [R24+-0x40] ;  /* 0xffffc000180c7984 */ /* 0x000e640000000c00 */
[----:B------:R-:W-:Y:S02]  /*03b0*/  ISETP.NE.AND P1, PT, R26, RZ, PT ;  /* 0x000000ff1a00720c */ /* 0x000fe40003f25270 */
[----:B------:R-:W2:Y:S04]  /*03c0*/  LDS.64 R34, [R25+-0x380] ;  /* 0xfffc800019227984 */ /* 0x000ea80000000a00 */
[----:B------:R-:W-:Y:S04]  /*03d0*/  LDS.64 R32, [R25+-0x300] ;  /* 0xfffd000019207984 */ /* 0x000fe80000000a00 */
[----:B0-----:R-:W0:Y:S01]  /*03e0*/  LDS.128 R8, [R24+-0x30] ;  /* 0xffffd00018087984 */ /* 0x001e220000000c00 */
[----:B-1----:R-:W-:-:S03]  /*03f0*/  DFMA R12, R12, R30, R28 ;  /* 0x0000001e0c0c722b */ /* 0x002fc6000000001c */
[----:B------:R-:W1:Y:S04]  /*0400*/  LDS.64 R28, [R25+-0x280] ;  /* 0xfffd8000191c7984 */ /* 0x000e680000000a00 */
[----:B------:R-:W-:Y:S01]  /*0410*/  LDS.64 R30, [R25+-0x200] ;  /* 0xfffe0000191e7984 */ /* 0x000fe20000000a00 */
[----:B--2---:R-:W-:-:S03]  /*0420*/  DFMA R34, R34, R14, R12 ;  /* 0x0000000e2222722b */ /* 0x004fc6000000000c */
[----:B------:R-:W2:Y:S05]  /*0430*/  LDS.128 R12, [R24+-0x20] ;  /* 0xffffe000180c7984 */ /* 0x000eaa0000000c00 */
[----:B0-----:R-:W-:Y:S01]  /*0440*/  DFMA R34, R8, R32, R34 ;  /* 0x000000200822722b */ /* 0x001fe20000000022 */
[----:B------:R-:W0:Y:S07]  /*0450*/  LDS.64 R32, [R25+-0x180] ;  /* 0xfffe800019207984 */ /* 0x000e2e0000000a00 */
[----:B-1----:R-:W-:Y:S01]  /*0460*/  DFMA R34, R28, R10, R34 ;  /* 0x0000000a1c22722b */ /* 0x002fe20000000022 */
[----:B------:R-:W-:Y:S04]  /*0470*/  LDS.64 R28, [R25+-0x100] ;  /* 0xffff0000191c7984 */ /* 0x000fe80000000a00 */
[----:B------:R-:W1:Y:S03]  /*0480*/  LDS.128 R8, [R24+-0x10] ;  /* 0xfffff00018087984 */ /* 0x000e660000000c00 */
[----:B--2---:R-:W-:Y:S01]  /*0490*/  DFMA R34, R12, R30, R34 ;  /* 0x0000001e0c22722b */ /* 0x004fe20000000022 */
[----:B------:R-:W2:Y:S07]  /*04a0*/  LDS.64 R30, [R25+-0x80] ;  /* 0xffff8000191e7984 */ /* 0x000eae0000000a00 */
[----:B0-----:R-:W-:Y:S01]  /*04b0*/  DFMA R34, R32, R14, R34 ;  /* 0x0000000e2022722b */ /* 0x001fe20000000022 */
[----:B------:R-:W-:Y:S04]  /*04c0*/  LDS.64 R32, [R25] ;  /* 0x0000000019207984 */ /* 0x000fe80000000a00 */
[----:B------:R-:W0:Y:S03]  /*04d0*/  LDS.128 R12, [R24] ;  /* 0x00000000180c7984 */ /* 0x000e260000000c00 */
[----:B-1----:R-:W-:Y:S01]  /*04e0*/  DFMA R34, R8, R28, R34 ;  /* 0x0000001c0822722b */ /* 0x002fe20000000022 */
[----:B------:R-:W1:Y:S07]  /*04f0*/  LDS.64 R28, [R25+0x80] ;  /* 0x00008000191c7984 */ /* 0x000e6e0000000a00 */
[----:B--2---:R-:W-:Y:S01]  /*0500*/  DFMA R34, R30, R10, R34 ;  /* 0x0000000a1e22722b */ /* 0x004fe20000000022 */
[----:B------:R-:W-:Y:S04]  /*0510*/  LDS.64 R30, [R25+0x100] ;  /* 0x00010000191e7984 */ /* 0x000fe80000000a00 */
[----:B------:R-:W2:Y:S03]  /*0520*/  LDS.128 R8, [R24+0x10] ;  /* 0x0000100018087984 */ /* 0x000ea60000000c00 */
[----:B0-----:R-:W-:Y:S01]  /*0530*/  DFMA R34, R12, R32, R34 ;  /* 0x000000200c22722b */ /* 0x001fe20000000022 */
[----:B------:R-:W0:Y:S07]  /*0540*/  LDS.64 R32, [R25+0x180] ;  /* 0x0001800019207984 */ /* 0x000e2e0000000a00 */
[----:B-1----:R-:W-:Y:S01]  /*0550*/  DFMA R34, R28, R14, R34 ;  /* 0x0000000e1c22722b */ /* 0x002fe20000000022 */
[----:B------:R-:W-:Y:S04]  /*0560*/  LDS.64 R28, [R25+0x200] ;  /* 0x00020000191c7984 */ /* 0x000fe80000000a00 */
[----:B------:R-:W1:Y:S03]  /*0570*/  LDS.128 R12, [R24+0x20] ;  /* 0x00002000180c7984 */ /* 0x000e660000000c00 */
[----:B--2---:R-:W-:Y:S01]  /*0580*/  DFMA R34, R8, R30, R34 ;  /* 0x0000001e0822722b */ /* 0x004fe20000000022 */
[----:B------:R-:W2:Y:S07]  /*0590*/  LDS.64 R30, [R25+0x280] ;  /* 0x00028000191e7984 */ /* 0x000eae0000000a00 */
[----:B0-----:R-:W-:Y:S01]  /*05a0*/  DFMA R34, R32, R10, R34 ;  /* 0x0000000a2022722b */ /* 0x001fe20000000022 */
[----:B------:R-:W-:Y:S04]  /*05b0*/  LDS.64 R32, [R25+0x300] ;  /* 0x0003000019207984 */ /* 0x000fe80000000a00 */
[----:B------:R0:W3:Y:S02]  /*05c0*/  LDS.128 R8, [R24+0x30] ;  /* 0x0000300018087984 */ /* 0x0000e40000000c00 */
[----:B0-----:R-:W-:Y:S01]  /*05d0*/  IADD3 R24, PT, PT, R24, 0x80, RZ ;  /* 0x0000008018187810 */ /* 0x001fe20007ffe0ff */
[----:B-1----:R-:W-:Y:S01]  /*05e0*/  DFMA R12, R12, R28, R34 ;  /* 0x0000001c0c0c722b */ /* 0x002fe20000000022 */
[----:B------:R0:W1:Y:S07]  /*05f0*/  LDS.64 R28, [R25+0x380] ;  /* 0x00038000191c7984 */ /* 0x00006e0000000a00 */
[----:B--2---:R-:W-:Y:S01]  /*0600*/  DFMA R12, R30, R14, R12 ;  /* 0x0000000e1e0c722b */ /* 0x004fe2000000000c */
[----:B0-----:R-:W-:-:S07]  /*0610*/  VIADD R25, R25, 0x800 ;  /* 0x0000080019197836 */ /* 0x001fce0000000000 */
[----:B---3--:R-:W-:-:S08]  /*0620*/  DFMA R8, R8, R32, R12 ;  /* 0x000000200808722b */ /* 0x008fd0000000000c */
[----:B-1----:R-:W-:Y:S01]  /*0630*/  DFMA R28, R28, R10, R8 ;  /* 0x0000000a1c1c722b */ /* 0x002fe20000000008 */
[----:B------:R-:W-:Y:S10]  /*0640*/  @P1 BRA `(.L_x_2) ;  /* 0xfffffffc004c1947 */ /* 0x000ff4000383ffff */
.L_x_1:
[----:B0-----:R-:W-:-:S04]  /*0650*/  LOP3.LUT R8, R0, 0xf, RZ, 0xc0, !PT ;  /* 0x0000000f00087812 */ /* 0x001fc800078ec0ff */
[----:B------:R-:W-:-:S13]  /*0660*/  ISETP.NE.AND P1, PT, R8, RZ, PT ;  /* 0x000000ff0800720c */ /* 0x000fda0003f25270 */
[----:B------:R-:W-:Y:S05]  /*0670*/  @!P1 BRA `(.L_x_3) ;  /* 0x0000000000ec9947 */ /* 0x000fea0003800000 */
[----:B------:R-:W-:Y:S01]  /*0680*/  VIADD R8, R8, 0xffffffff ;  /* 0xffffffff08087836 */ /* 0x000fe20000000000 */
[----:B------:R-:W-:-:S04]  /*0690*/  ISETP.NE.AND P2, PT, R2, RZ, PT ;  /* 0x000000ff0200720c */ /* 0x000fc80003f45270 */
[----:B------:R-:W-:-:S13]  /*06a0*/  ISETP.GE.U32.AND P1, PT, R8, 0x7, PT ;  /* 0x000000070800780c */ /* 0x000fda0003f26070 */
[----:B------:R-:W-:Y:S05]  /*06b0*/  @!P1 BRA `(.L_x_4) ;  /* 0x00000000005c9947 */ /* 0x000fea0003800000 */
[C---:B------:R-:W-:Y:S01]  /*06c0*/  LEA R26, R23.reuse, R16, 0x7 ;  /* 0x00000010171a7211 */ /* 0x040fe200078e38ff */
[C---:B------:R-:W-:Y:S02]  /*06d0*/  IMAD R27, R23.reuse, 0x8, R19 ;  /* 0x00000008171b7824 */ /* 0x040fe400078e0213 */
[----:B------:R-:W-:Y:S02]  /*06e0*/  VIADD R23, R23, 0x8 ;  /* 0x0000000817177836 */ /* 0x000fe40000000000 */
[----:B------:R-:W-:Y:S04]  /*06f0*/  LDS.64 R30, [R26] ;  /* 0x000000001a1e7984 */ /* 0x000fe80000000a00 */
[----:B------:R-:W0:Y:S04]  /*0700*/  LDS.128 R12, [R27] ;  /* 0x000000001b0c7984 */ /* 0x000e280000000c00 */
[----:B------:R-:W1:Y:S04]  /*0710*/  LDS.64 R32, [R26+0x80] ;  /* 0x000080001a207984 */ /* 0x000e680000000a00 */
[----:B------:R-:W-:Y:S04]  /*0720*/  LDS.64 R24, [R26+0x100] ;  /* 0x000100001a187984 */ /* 0x000fe80000000a00 */
[----:B------:R-:W2:Y:S04]  /*0730*/  LDS.128 R8, [R27+0x10] ;  /* 0x000010001b087984 */ /* 0x000ea80000000c00 */
[----:B------:R-:W-:Y:S01]  /*0740*/  LDS.64 R34, [R26+0x380] ;  /* 0x000380001a227984 */ /* 0x000fe20000000a00 */
[----:B0-----:R-:W-:-:S03]  /*0750*/  DFMA R12, R12, R30, R28 ;  /* 0x0000001e0c0c722b */ /* 0x001fc6000000001c */
[----:B------:R-:W0:Y:S04]  /*0760*/  LDS.64 R30, [R26+0x180] ;  /* 0x000180001a1e7984 */ /* 0x000e280000000a00 */
[----:B------:R-:W-:Y:S01]  /*0770*/  LDS.64 R28, [R26+0x200] ;  /* 0x000200001a1c7984 */ /* 0x000fe20000000a00 */
[----:B-1----:R-:W-:-:S03]  /*0780*/  DFMA R32, R32, R14, R12 ;  /* 0x0000000e2020722b */ /* 0x002fc6000000000c */
[----:B------:R-:W1:Y:S05]  /*0790*/  LDS.128 R12, [R27+0x20] ;  /* 0x000020001b0c7984 */ /* 0x000e6a0000000c00 */
[----:B--2---:R-:W-:Y:S01]  /*07a0*/  DFMA R32, R8, R24, R32 ;  /* 0x000000180820722b */ /* 0x004fe20000000020 */
[----:B------:R-:W2:Y:S07]  /*07b0*/  LDS.64 R24, [R26+0x280] ;  /* 0x000280001a187984 */ /* 0x000eae0000000a00 */
[----:B0-----:R-:W-:Y:S01]  /*07c0*/  DFMA R32, R30, R10, R32 ;  /* 0x0000000a1e20722b */ /* 0x001fe20000000020 */
[----:B------:R-:W-:Y:S04]  /*07d0*/  LDS.64 R30, [R26+0x300] ;  /* 0x000300001a1e7984 */ /* 0x000fe80000000a00 */
[----:B------:R-:W0:Y:S03]  /*07e0*/  LDS.128 R8, [R27+0x30] ;  /* 0x000030001b087984 */ /* 0x000e260000000c00 */
[----:B-1----:R-:W-:-:S08]  /*07f0*/  DFMA R12, R12, R28, R32 ;  /* 0x0000001c0c0c722b */ /* 0x002fd00000000020 */
[----:B--2---:R-:W-:-:S08]  /*0800*/  DFMA R12, R24, R14, R12 ;  /* 0x0000000e180c722b */ /* 0x004fd0000000000c */
[----:B0-----:R-:W-:-:S08]  /*0810*/  DFMA R8, R8, R30, R12 ;  /* 0x0000001e0808722b */ /* 0x001fd0000000000c */
[----:B------:R-:W-:-:S11]  /*0820*/  DFMA R28, R34, R10, R8 ;  /* 0x0000000a221c722b */ /* 0x000fd60000000008 */
.L_x_4:
[----:B------:R-:W-:Y:S05]  /*0830*/  @!P2 BRA `(.L_x_3) ;  /* 0x00000000007ca947 */ /* 0x000fea0003800000 */
[----:B------:R-:W-:Y:S02]  /*0840*/  IADD3 R8, PT, PT, R2, -0x1, RZ ;  /* 0xffffffff02087810 */ /* 0x000fe40007ffe0ff */
[----:B------:R-:W-:Y:S02]  /*0850*/  ISETP.NE.AND P2, PT, R3, RZ, PT ;  /* 0x000000ff0300720c */ /* 0x000fe40003f45270 */
[----:B------:R-:W-:-:S13]  /*0860*/  ISETP.GE.U32.AND P1, PT, R8, 0x3, PT ;  /* 0x000000030800780c */ /* 0x000fda0003f26070 */
[----:B------:R-:W-:Y:S05]  /*0870*/  @!P1 BRA `(.L_x_5) ;  /* 0x0000000000349947 */ /* 0x000fea0003800000 */
[C---:B------:R-:W-:Y:S02]  /*0880*/  IMAD R35, R23.reuse, 0x80, R16 ;  /* 0x0000008017237824 */ /* 0x040fe400078e0210 */
[C---:B------:R-:W-:Y:S01]  /*0890*/  IMAD R34, R23.reuse, 0x8, R19 ;  /* 0x0000000817227824 */ /* 0x040fe200078e0213 */
[----:B------:R-:W-:Y:S02]  /*08a0*/  IADD3 R23, PT, PT, R23, 0x4, RZ ;  /* 0x0000000417177810 */ /* 0x000fe40007ffe0ff */
[----:B------:R-:W-:Y:S04]  /*08b0*/  LDS.64 R32, [R35] ;  /* 0x0000000023207984 */ /* 0x000fe80000000a00 */
[----:B------:R-:W0:Y:S04]  /*08c0*/  LDS.128 R8, [R34] ;  /* 0x0000000022087984 */ /* 0x000e280000000c00 */
[----:B------:R-:W1:Y:S04]  /*08d0*/  LDS.64 R30, [R35+0x80] ;  /* 0x00008000231e7984 */ /* 0x000e680000000a00 */
[----:B------:R-:W-:Y:S04]  /*08e0*/  LDS.64 R26, [R35+0x100] ;  /* 0x00010000231a7984 */ /* 0x000fe80000000a00 */
[----:B------:R-:W2:Y:S04]  /*08f0*/  LDS.128 R12, [R34+0x10] ;  /* 0x00001000220c7984 */ /* 0x000ea80000000c00 */
[----:B------:R-:W3:Y:S01]  /*0900*/  LDS.64 R24, [R35+0x180] ;  /* 0x0001800023187984 */ /* 0x000ee20000000a00 */
[----:B0-----:R-:W-:-:S08]  /*0910*/  DFMA R8, R8, R32, R28 ;  /* 0x000000200808722b */ /* 0x001fd0000000001c */
[----:B-1----:R-:W-:-:S08]  /*0920*/  DFMA R8, R30, R10, R8 ;  /* 0x0000000a1e08722b */ /* 0x002fd00000000008 */
[----:B--2---:R-:W-:-:S08]  /*0930*/  DFMA R8, R12, R26, R8 ;  /* 0x0000001a0c08722b */ /* 0x004fd00000000008 */
[----:B---3--:R-:W-:-:S11]  /*0940*/  DFMA R28, R24, R14, R8 ;  /* 0x0000000e181c722b */ /* 0x008fd60000000008 */
.L_x_5:
[----:B------:R-:W-:Y:S05]  /*0950*/  @!P2 BRA `(.L_x_3) ;  /* 0x000000000034a947 */ /* 0x000fea0003800000 */
[C---:B------:R-:W-:Y:S01]  /*0960*/  IMAD R24, R23.reuse, 0x80, R16 ;  /* 0x0000008017187824 */ /* 0x040fe200078e0210 */
[----:B------:R-:W-:Y:S02]  /*0970*/  LEA R23, R23, R19, 0x3 ;  /* 0x0000001317177211 */ /* 0x000fe400078e18ff */
[----:B------:R-:W-:Y:S02]  /*0980*/  ISETP.NE.AND P1, PT, R3, 0x1, PT ;  /* 0x000000010300780c */ /* 0x000fe40003f25270 */
[----:B------:R-:W-:Y:S04]  /*0990*/  LDS.64 R12, [R24] ;  /* 0x00000000180c7984 */ /* 0x000fe80000000a00 */
[----:B------:R-:W0:Y:S02]  /*09a0*/  LDS.128 R8, [R23] ;  /* 0x0000000017087984 */ /* 0x000e240000000c00 */
[----:B0-----:R-:W-:-:S05]  /*09b0*/  DFMA R28, R8, R12, R28 ;  /* 0x0000000c081c722b */ /* 0x001fca000000001c */
[----:B------:R-:W-:Y:S06]  /*09c0*/  @!P1 BRA `(.L_x_3) ;  /* 0x0000000000189947 */ /* 0x000fec0003800000 */
[----:B------:R-:W-:Y:S01]  /*09d0*/  ISETP.NE.AND P1, PT, R3, 0x2, PT ;  /* 0x000000020300780c */ /* 0x000fe20003f25270 */
[----:B------:R-:W0:-:S12]  /*09e0*/  LDS.64 R14, [R24+0x80] ;  /* 0x00008000180e7984 */ /* 0x000e180000000a00 */
[----:B------:R-:W-:Y:S04]  /*09f0*/  @P1 LDS.64 R8, [R23+0x10] ;  /* 0x0000100017081984 */ /* 0x000fe80000000a00 */
[----:B------:R-:W1:Y:S01]  /*0a00*/  @P1 LDS.64 R12, [R24+0x100] ;  /* 0x00010000180c1984 */ /* 0x000e620000000a00 */
[----:B0-----:R-:W-:-:S08]  /*0a10*/  DFMA R28, R14, R10, R28 ;  /* 0x0000000a0e1c722b */ /* 0x001fd0000000001c */
[----:B-1----:R-:W-:-:S11]  /*0a20*/  @P1 DFMA R28, R8, R12, R28 ;  /* 0x0000000c081c122b */ /* 0x002fd6000000001c */
.L_x_3:
[----:B------:R-:W0:Y:S02]  /*0a30*/  LDC R9, c[0x0][0x39c] ;  /* 0x0000e700ff097b82 */ /* 0x000e240000000800 */
[----:B0-----:R-:W-:-:S06]  /*0a40*/  IMAD R4, R9, UR12, R4 ;  /* 0x0000000c09047c24 */ /* 0x001fcc000f8e0204 */
[----:B------:R-:W-:Y:S06]  /*0a50*/  BAR.SYNC.DEFER_BLOCKING 0x0 ;  /* 0x0000000000007b1d */ /* 0x000fec0000010000 */
[----:B------:R-:W-:Y:S05]  /*0a60*/  @!P0 BRA `(.L_x_6) ;  /* 0xfffffff400f08947 */ /* 0x000fea000383ffff */
.L_x_0:
[----:B------:R-:W0:Y:S01]  /*0a70*/  S2R R0, SR_TID.Y ;  /* 0x0000000000007919 */ /* 0x000e220000002200 */
[----:B------:R-:W1:Y:S01]  /*0a80*/  LDC.64 R2, c[0x0][0x390] ;  /* 0x0000e400ff027b82 */ /* 0x000e620000000a00 */
[----:B------:R-:W2:Y:S01]  /*0a90*/  LDCU UR5, c[0x0][0x39c] ;  /* 0x00007380ff0577ac */ /* 0x000ea20008000800 */
[----:B------:R-:W3:Y:S01]  /*0aa0*/  S2R R5, SR_TID.X ;  /* 0x0000000000057919 */ /* 0x000ee20000002100 */
[----:B0-----:R-:W-:Y:S01]  /*0ab0*/  IADD3 R0, PT, PT, R0, UR4, RZ ;  /* 0x0000000400007c10 */ /* 0x001fe2000fffe0ff */
[----:B---3--:R-:W-:-:S04]  /*0ac0*/  IMAD.IADD R5, R22, 0x1, R5 ;  /* 0x0000000116057824 */ /* 0x008fc800078e0205 */
[----:B--2---:R-:W-:-:S04]  /*0ad0*/  IMAD R5, R0, UR5, R5 ;  /* 0x0000000500057c24 */ /* 0x004fc8000f8e0205 */
[----:B-1----:R-:W-:-:S05]  /*0ae0*/  IMAD.WIDE R2, R5, 0x8, R2 ;  /* 0x0000000805027825 */ /* 0x002fca00078e0202 */
[----:B------:R-:W-:Y:S01]  /*0af0*/  STG.E.64 desc[UR10][R2.64], R28 ;  /* 0x0000001c02007986 */ /* 0x000fe2000c101b0a */
[----:B------:R-:W-:Y:S05]  /*0b00*/  EXIT ;  /* 0x000000000000794d */ /* 0x000fea0003800000 */
.L_x_7:
[----:B------:R-:W-:-:S00]  /*0b10*/  BRA `(.L_x_7) ;  /* 0xfffffffc00fc7947 */ /* 0x000fc0000383ffff */
[----:B------:R-:W-:-:S00]  /*0b20*/  NOP ;  /* 0x0000000000007918 */ /* 0x000fc00000000000 */
        /* <DEDUP_REMOVED lines=13> */
.L_x_8:


//--------------------- .nv.shared._Z10matrixMultPKdS0_Pdii --------------------------
	.section	.nv.shared._Z10matrixMultPKdS0_Pdii,"aw",@nobits
	.sectionflags	@""
	.align	8
.nv.shared._Z10matrixMultPKdS0_Pdii:
	.zero		5120


//--------------------- .nv.shared.reserved.0     --------------------------
	.section	.nv.shared.reserved.0,"aw",@nobits
	.weak		__nv_reservedSMEM_offset_0_alias
	.size		__nv_reservedSMEM_offset_0_alias, 0, 64
	.other		__nv_reservedSMEM_offset_0_alias,@"STO_CUDA_RESERVED_SHARED STV_DEFAULT"
__nv_reservedSMEM_offset_0_alias:
	.zero		0
	.zero		64


//--------------------- .nv.constant0._Z10matrixMultPKdS0_Pdii --------------------------
	.section	.nv.constant0._Z10matrixMultPKdS0_Pdii,"a",@progbits
	.sectionflags	@""
	.align	4
.nv.constant0._Z10matrixMultPKdS0_Pdii:
	.zero		928


//--------------------- SYMBOLS --------------------------

	.type		.nv.reservedSmem.offset0,@object
	.size		.nv.reservedSmem.offset0,0x4
	.type		.nv.reservedSmem.cap,@object
	.size		.nv.reservedSmem.cap,0x4
